	.headerflags	@"EF_CUDA_TEXMODE_UNIFIED EF_CUDA_64BIT_ADDRESS EF_CUDA_ACCELERATORS EF_CUDA_SM90 EF_CUDA_VIRTUAL_SM(EF_CUDA_SM90)"
	.elftype	@"ET_EXEC"


//--------------------- .nv.info                  --------------------------
	.section	.nv.info,"",@"SHT_CUDA_INFO"
	.align	4


	//----- nvinfo : EIATTR_REGCOUNT
	.align		4
        /*0000*/ 	.byte	0x04, 0x2f
        /*0002*/ 	.short	(.L_1 - .L_0)
	.align		4
.L_0:
        /*0004*/ 	.word	index@(triton_poi_fused_convolution_leaky_relu_47)
        /*0008*/ 	.word	0x00000020


	//----- nvinfo : EIATTR_MIN_STACK_SIZE
	.align		4
.L_1:
        /*000c*/ 	.byte	0x04, 0x12
        /*000e*/ 	.short	(.L_3 - .L_2)
	.align		4
.L_2:
        /*0010*/ 	.word	index@(triton_poi_fused_convolution_leaky_relu_47)
        /*0014*/ 	.word	0x00000000


	//----- nvinfo : EIATTR_FRAME_SIZE
	.align		4
.L_3:
        /*0018*/ 	.byte	0x04, 0x11
        /*001a*/ 	.short	(.L_5 - .L_4)
	.align		4
.L_4:
        /*001c*/ 	.word	index@(triton_poi_fused_convolution_leaky_relu_47)
        /*0020*/ 	.word	0x00000000


	//----- nvinfo : EIATTR_MIN_STACK_SIZE
	.align		4
.L_5:
        /*0024*/ 	.byte	0x04, 0x12
        /*0026*/ 	.short	(.L_7 - .L_6)
	.align		4
.L_6:
        /*0028*/ 	.word	index@(triton_poi_fused_convolution_leaky_relu_47)
        /*002c*/ 	.word	0x00000000
.L_7:


//--------------------- .nv.info.triton_poi_fused_convolution_leaky_relu_47 --------------------------
	.section	.nv.info.triton_poi_fused_convolution_leaky_relu_47,"",@"SHT_CUDA_INFO"
	.sectionflags	@""
	.align	4


	//----- nvinfo : EIATTR_CUDA_API_VERSION
	.align		4
        /*0000*/ 	.byte	0x04, 0x37
        /*0002*/ 	.short	(.L_9 - .L_8)
.L_8:
        /*0004*/ 	.word	0x0000007c


	//----- nvinfo : EIATTR_KPARAM_INFO
	.align		4
.L_9:
        /*0008*/ 	.byte	0x04, 0x17
        /*000a*/ 	.short	(.L_11 - .L_10)
.L_10:
        /*000c*/ 	.word	0x00000000
        /*0010*/ 	.short	0x0003
        /*0012*/ 	.short	0x0018
        /*0014*/ 	.byte	0x00, 0xf0, 0x11, 0x00


	//----- nvinfo : EIATTR_KPARAM_INFO
	.align		4
.L_11:
        /*0018*/ 	.byte	0x04, 0x17
        /*001a*/ 	.short	(.L_13 - .L_12)
.L_12:
        /*001c*/ 	.word	0x00000000
        /*0020*/ 	.short	0x0002
        /*0022*/ 	.short	0x0010
        /*0024*/ 	.byte	0x00, 0xf4, 0x21, 0x00


	//----- nvinfo : EIATTR_KPARAM_INFO
	.align		4
.L_13:
        /*0028*/ 	.byte	0x04, 0x17
        /*002a*/ 	.short	(.L_15 - .L_14)
.L_14:
        /*002c*/ 	.word	0x00000000
        /*0030*/ 	.short	0x0001
        /*0032*/ 	.short	0x0008
        /*0034*/ 	.byte	0x00, 0xf4, 0x21, 0x00


	//----- nvinfo : EIATTR_KPARAM_INFO
	.align		4
.L_15:
        /*0038*/ 	.byte	0x04, 0x17
        /*003a*/ 	.short	(.L_17 - .L_16)
.L_16:
        /*003c*/ 	.word	0x00000000
        /*0040*/ 	.short	0x0000
        /*0042*/ 	.short	0x0000
        /*0044*/ 	.byte	0x00, 0xf4, 0x21, 0x00


	//----- nvinfo : EIATTR_SPARSE_MMA_MASK
	.align		4
.L_17:
        /*0048*/ 	.byte	0x03, 0x50
        /*004a*/ 	.short	0x0000


	//----- nvinfo : EIATTR_MAXREG_COUNT
	.align		4
        /*004c*/ 	.byte	0x03, 0x1b
        /*004e*/ 	.short	0x00ff


	//----- nvinfo : EIATTR_EXIT_INSTR_OFFSETS
	.align		4
        /*0050*/ 	.byte	0x04, 0x1c
        /*0052*/ 	.short	(.L_19 - .L_18)


	//   ....[0]....
.L_18:
        /*0054*/ 	.word	0x00000930


	//----- nvinfo : EIATTR_REQNTID
	.align		4
.L_19:
        /*0058*/ 	.byte	0x04, 0x10
        /*005a*/ 	.short	(.L_21 - .L_20)
.L_20:
        /*005c*/ 	.word	0x00000080
        /*0060*/ 	.word	0x00000001
        /*0064*/ 	.word	0x00000001


	//----- nvinfo : EIATTR_CBANK_PARAM_SIZE
	.align		4
.L_21:
        /*0068*/ 	.byte	0x03, 0x19
        /*006a*/ 	.short	0x001c


	//----- nvinfo : EIATTR_PARAM_CBANK
	.align		4
        /*006c*/ 	.byte	0x04, 0x0a
        /*006e*/ 	.short	(.L_23 - .L_22)
	.align		4
.L_22:
        /*0070*/ 	.word	index@(.nv.constant0.triton_poi_fused_convolution_leaky_relu_47)
        /*0074*/ 	.short	0x0210
        /*0076*/ 	.short	0x001c


	//----- nvinfo : EIATTR_SW_WAR
	.align		4
.L_23:
        /*0078*/ 	.byte	0x04, 0x36
        /*007a*/ 	.short	(.L_25 - .L_24)
.L_24:
        /*007c*/ 	.word	0x00000008
.L_25:


//--------------------- .nv.callgraph             --------------------------
	.section	.nv.callgraph,"",@"SHT_CUDA_CALLGRAPH"
	.align	4
	.sectionentsize	8
	.align		4
        /*0000*/ 	.word	0x00000000
	.align		4
        /*0004*/ 	.word	0xffffffff
	.align		4
        /*0008*/ 	.word	0x00000000
	.align		4
        /*000c*/ 	.word	0xfffffffe
	.align		4
        /*0010*/ 	.word	0x00000000
	.align		4
        /*0014*/ 	.word	0xfffffffd
	.align		4
        /*0018*/ 	.word	0x00000000
	.align		4
        /*001c*/ 	.word	0xfffffffc


//--------------------- .text.triton_poi_fused_convolution_leaky_relu_47 --------------------------
	.section	.text.triton_poi_fused_convolution_leaky_relu_47,"ax",@progbits
	.align	128
        .global         triton_poi_fused_convolution_leaky_relu_47
        .type           triton_poi_fused_convolution_leaky_relu_47,@function
        .size           triton_poi_fused_convolution_leaky_relu_47,(.L_x_1 - triton_poi_fused_convolution_leaky_relu_47)
        .other          triton_poi_fused_convolution_leaky_relu_47,@"STO_CUDA_ENTRY STV_DEFAULT"
triton_poi_fused_convolution_leaky_relu_47:
.text.triton_poi_fused_convolution_leaky_relu_47:
[----:B------:R-:W-:Y:S01]  /*0000*/  LDC R1, c[0x0][0x28] ;  /* 0x00000a00ff017b82 */ /* 0x000fe20000000800 */
[----:B------:R-:W1:Y:S07]  /*0010*/  S2R R0, SR_TID.X ;  /* 0x0000000000007919 */ /* 0x000e6e0000002100 */
[----:B------:R-:W2:Y:S01]  /*0020*/  LDC.64 R28, c[0x0][0x220] ;  /* 0x00008800ff1c7b82 */ /* 0x000ea20000000a00 */
[----:B------:R-:W-:Y:S01]  /*0030*/  ULDC.64 UR4, c[0x0][0x208] ;  /* 0x0000820000047ab9 */ /* 0x000fe20000000a00 */
[----:B------:R-:W3:Y:S06]  /*0040*/  S2R R15, SR_CTAID.X ;  /* 0x00000000000f7919 */ /* 0x000eec0000002500 */
[----:B------:R-:W4:Y:S08]  /*0050*/  LDC.64 R22, c[0x0][0x218] ;  /* 0x00008600ff167b82 */ /* 0x000f300000000a00 */
[----:B------:R-:W5:Y:S01]  /*0060*/  LDC.64 R26, c[0x0][0x210] ;  /* 0x00008400ff1a7b82 */ /* 0x000f620000000a00 */
[----:B-1----:R-:W-:-:S05]  /*0070*/  IMAD.SHL.U32 R0, R0, 0x4, RZ ;  /* 0x0000000400007824 */ /* 0x002fca00078e00ff */
[----:B------:R-:W-:-:S05]  /*0080*/  LOP3.LUT R0, R0, 0x1fc, RZ, 0xc0, !PT ;  /* 0x000001fc00007812 */ /* 0x000fca00078ec0ff */
[----:B---3--:R-:W-:-:S04]  /*0090*/  IMAD R15, R15, 0x400, R0 ;  /* 0x000004000f0f7824 */ /* 0x008fc800078e0200 */
[----:B------:R-:W-:Y:S01]  /*00a0*/  IMAD.HI R4, R15, 0x78787879, RZ ;  /* 0x787878790f047827 */ /* 0x000fe200078e02ff */
[----:B------:R-:W-:-:S03]  /*00b0*/  IADD3 R0, R15, 0x1, RZ ;  /* 0x000000010f007810 */ /* 0x000fc60007ffe0ff */
[----:B------:R-:W-:Y:S01]  /*00c0*/  VIADD R3, R15, 0x3 ;  /* 0x000000030f037836 */ /* 0x000fe20000000000 */
[----:B------:R-:W-:Y:S01]  /*00d0*/  SHF.R.U32.HI R5, RZ, 0x1f, R4 ;  /* 0x0000001fff057819 */ /* 0x000fe20000011604 */
[----:B------:R-:W-:-:S04]  /*00e0*/  IMAD.HI R0, R0, 0x78787879, RZ ;  /* 0x7878787900007827 */ /* 0x000fc800078e02ff */
[----:B------:R-:W-:Y:S01]  /*00f0*/  VIADD R2, R15, 0x2 ;  /* 0x000000020f027836 */ /* 0x000fe20000000000 */
[----:B------:R-:W-:Y:S01]  /*0100*/  SHF.R.U32.HI R7, RZ, 0x1f, R0 ;  /* 0x0000001fff077819 */ /* 0x000fe20000011600 */
[----:B------:R-:W-:Y:S01]  /*0110*/  IMAD.HI R9, R3, 0x78787879, RZ ;  /* 0x7878787903097827 */ /* 0x000fe200078e02ff */
[----:B------:R-:W-:Y:S02]  /*0120*/  LEA.HI.SX32 R3, R4, R5, 0x1d ;  /* 0x0000000504037211 */ /* 0x000fe400078feaff */
[----:B------:R-:W-:Y:S01]  /*0130*/  IADD3 R4, R15, 0x200, RZ ;  /* 0x000002000f047810 */ /* 0x000fe20007ffe0ff */
[----:B------:R-:W-:Y:S01]  /*0140*/  IMAD.HI R2, R2, 0x78787879, RZ ;  /* 0x7878787902027827 */ /* 0x000fe200078e02ff */
[----:B------:R-:W-:Y:S02]  /*0150*/  LEA.HI.SX32 R0, R0, R7, 0x1d ;  /* 0x0000000700007211 */ /* 0x000fe400078feaff */
[----:B------:R-:W-:Y:S01]  /*0160*/  SHF.R.U32.HI R6, RZ, 0x1f, R9 ;  /* 0x0000001fff067819 */ /* 0x000fe20000011609 */
[----:B------:R-:W-:Y:S01]  /*0170*/  IMAD.HI R7, R4, 0x78787879, RZ ;  /* 0x7878787904077827 */ /* 0x000fe200078e02ff */
[----:B------:R-:W-:-:S02]  /*0180*/  SHF.R.U32.HI R5, RZ, 0x1f, R2 ;  /* 0x0000001fff057819 */ /* 0x000fc40000011602 */
[----:B------:R-:W-:Y:S01]  /*0190*/  SHF.R.S32.HI R10, RZ, 0x1f, R3 ;  /* 0x0000001fff0a7819 */ /* 0x000fe20000011403 */
[C---:B------:R-:W-:Y:S01]  /*01a0*/  VIADD R4, R15.reuse, 0x202 ;  /* 0x000002020f047836 */ /* 0x040fe20000000000 */
[----:B------:R-:W-:Y:S02]  /*01b0*/  SHF.R.U32.HI R8, RZ, 0x1f, R7 ;  /* 0x0000001fff087819 */ /* 0x000fe40000011607 */
[----:B------:R-:W-:Y:S01]  /*01c0*/  LEA.HI.SX32 R2, R2, R5, 0x1d ;  /* 0x0000000502027211 */ /* 0x000fe200078feaff */
[----:B------:R-:W-:Y:S01]  /*01d0*/  VIADD R5, R15, 0x201 ;  /* 0x000002010f057836 */ /* 0x000fe20000000000 */
[----:B------:R-:W-:Y:S01]  /*01e0*/  LEA.HI.SX32 R9, R9, R6, 0x1d ;  /* 0x0000000609097211 */ /* 0x000fe200078feaff */
[----:B------:R-:W-:Y:S01]  /*01f0*/  IMAD.HI R11, R4, 0x78787879, RZ ;  /* 0x78787879040b7827 */ /* 0x000fe200078e02ff */
[----:B------:R-:W-:Y:S02]  /*0200*/  LEA.HI.SX32 R4, R7, R8, 0x1d ;  /* 0x0000000807047211 */ /* 0x000fe400078feaff */
[----:B------:R-:W-:Y:S01]  /*0210*/  IADD3 R6, R15, 0x203, RZ ;  /* 0x000002030f067810 */ /* 0x000fe20007ffe0ff */
[----:B------:R-:W-:Y:S01]  /*0220*/  IMAD.HI R5, R5, 0x78787879, RZ ;  /* 0x7878787905057827 */ /* 0x000fe200078e02ff */
[----:B------:R-:W-:-:S02]  /*0230*/  LEA.HI R7, R10, R3, RZ, 0xa ;  /* 0x000000030a077211 */ /* 0x000fc400078f50ff */
[----:B------:R-:W-:Y:S01]  /*0240*/  SHF.R.S32.HI R17, RZ, 0x1f, R2 ;  /* 0x0000001fff117819 */ /* 0x000fe20000011402 */
[----:B------:R-:W-:Y:S01]  /*0250*/  IMAD.HI R13, R6, 0x78787879, RZ ;  /* 0x78787879060d7827 */ /* 0x000fe200078e02ff */
[----:B------:R-:W-:Y:S02]  /*0260*/  LOP3.LUT R12, R7, 0xfffffc00, RZ, 0xc0, !PT ;  /* 0xfffffc00070c7812 */ /* 0x000fe400078ec0ff */
[----:B------:R-:W-:Y:S02]  /*0270*/  SHF.R.U32.HI R6, RZ, 0x1f, R5 ;  /* 0x0000001fff067819 */ /* 0x000fe40000011605 */
[----:B------:R-:W-:Y:S01]  /*0280*/  LEA.HI R17, R17, R2, RZ, 0xa ;  /* 0x0000000211117211 */ /* 0x000fe200078f50ff */
[----:B------:R-:W-:Y:S01]  /*0290*/  IMAD.IADD R7, R3, 0x1, -R12 ;  /* 0x0000000103077824 */ /* 0x000fe200078e0a0c */
[----:B------:R-:W-:Y:S02]  /*02a0*/  LEA.HI.SX32 R5, R5, R6, 0x1d ;  /* 0x0000000605057211 */ /* 0x000fe400078feaff */
[----:B------:R-:W-:-:S02]  /*02b0*/  SHF.R.S32.HI R3, RZ, 0x1f, R0 ;  /* 0x0000001fff037819 */ /* 0x000fc40000011400 */
[----:B------:R-:W-:Y:S02]  /*02c0*/  SHF.R.S32.HI R6, RZ, 0x1f, R9 ;  /* 0x0000001fff067819 */ /* 0x000fe40000011409 */
[----:B------:R-:W-:Y:S02]  /*02d0*/  LEA.HI R3, R3, R0, RZ, 0xa ;  /* 0x0000000003037211 */ /* 0x000fe400078f50ff */
[----:B------:R-:W-:Y:S02]  /*02e0*/  LEA.HI R6, R6, R9, RZ, 0xa ;  /* 0x0000000906067211 */ /* 0x000fe400078f50ff */
[----:B------:R-:W-:Y:S02]  /*02f0*/  SHF.R.U32.HI R8, RZ, 0x1f, R11 ;  /* 0x0000001fff087819 */ /* 0x000fe4000001160b */
[----:B------:R-:W-:Y:S02]  /*0300*/  SHF.R.U32.HI R10, RZ, 0x1f, R13 ;  /* 0x0000001fff0a7819 */ /* 0x000fe4000001160d */
[----:B------:R-:W-:-:S02]  /*0310*/  LOP3.LUT R3, R3, 0xfffffc00, RZ, 0xc0, !PT ;  /* 0xfffffc0003037812 */ /* 0x000fc400078ec0ff */
[----:B------:R-:W-:Y:S02]  /*0320*/  LOP3.LUT R17, R17, 0xfffffc00, RZ, 0xc0, !PT ;  /* 0xfffffc0011117812 */ /* 0x000fe400078ec0ff */
[----:B------:R-:W-:Y:S01]  /*0330*/  LOP3.LUT R6, R6, 0xfffffc00, RZ, 0xc0, !PT ;  /* 0xfffffc0006067812 */ /* 0x000fe200078ec0ff */
[----:B------:R-:W-:Y:S01]  /*0340*/  IMAD.IADD R21, R0, 0x1, -R3 ;  /* 0x0000000100157824 */ /* 0x000fe200078e0a03 */
[----:B------:R-:W-:Y:S02]  /*0350*/  SHF.R.S32.HI R19, RZ, 0x1f, R4 ;  /* 0x0000001fff137819 */ /* 0x000fe40000011404 */
[----:B------:R-:W-:Y:S01]  /*0360*/  LEA.HI.SX32 R11, R11, R8, 0x1d ;  /* 0x000000080b0b7211 */ /* 0x000fe200078feaff */
[----:B------:R-:W-:Y:S01]  /*0370*/  IMAD.IADD R9, R9, 0x1, -R6 ;  /* 0x0000000109097824 */ /* 0x000fe200078e0a06 */
[----:B------:R-:W-:Y:S02]  /*0380*/  LEA.HI.SX32 R13, R13, R10, 0x1d ;  /* 0x0000000a0d0d7211 */ /* 0x000fe400078feaff */
[----:B------:R-:W-:-:S02]  /*0390*/  IADD3 R25, R2, -R17, RZ ;  /* 0x8000001102197210 */ /* 0x000fc40007ffe0ff */
[----:B------:R-:W-:Y:S02]  /*03a0*/  LEA.HI R19, R19, R4, RZ, 0xa ;  /* 0x0000000413137211 */ /* 0x000fe400078f50ff */
[----:B------:R-:W-:Y:S02]  /*03b0*/  SHF.R.S32.HI R0, RZ, 0x1f, R5 ;  /* 0x0000001fff007819 */ /* 0x000fe40000011405 */
[----:B------:R-:W-:Y:S02]  /*03c0*/  SHF.R.S32.HI R2, RZ, 0x1f, R11 ;  /* 0x0000001fff027819 */ /* 0x000fe4000001140b */
[----:B------:R-:W-:Y:S02]  /*03d0*/  SHF.R.S32.HI R6, RZ, 0x1f, R13 ;  /* 0x0000001fff067819 */ /* 0x000fe4000001140d */
[----:B------:R-:W-:Y:S02]  /*03e0*/  LOP3.LUT R3, R19, 0xfffffc00, RZ, 0xc0, !PT ;  /* 0xfffffc0013037812 */ /* 0x000fe400078ec0ff */
[----:B------:R-:W-:-:S02]  /*03f0*/  LEA.HI R0, R0, R5, RZ, 0xa ;  /* 0x0000000500007211 */ /* 0x000fc400078f50ff */
[----:B------:R-:W-:Y:S01]  /*0400*/  LEA.HI R2, R2, R11, RZ, 0xa ;  /* 0x0000000b02027211 */ /* 0x000fe200078f50ff */
[----:B------:R-:W-:Y:S01]  /*0410*/  IMAD.IADD R3, R4, 0x1, -R3 ;  /* 0x0000000104037824 */ /* 0x000fe200078e0a03 */
[----:B------:R-:W-:Y:S02]  /*0420*/  LEA.HI R6, R6, R13, RZ, 0xa ;  /* 0x0000000d06067211 */ /* 0x000fe400078f50ff */
[----:B------:R-:W-:Y:S02]  /*0430*/  LOP3.LUT R0, R0, 0xfffffc00, RZ, 0xc0, !PT ;  /* 0xfffffc0000007812 */ /* 0x000fe400078ec0ff */
[----:B------:R-:W-:Y:S02]  /*0440*/  LOP3.LUT R2, R2, 0xfffffc00, RZ, 0xc0, !PT ;  /* 0xfffffc0002027812 */ /* 0x000fe400078ec0ff */
[----:B------:R-:W-:Y:S01]  /*0450*/  LOP3.LUT R4, R6, 0xfffffc00, RZ, 0xc0, !PT ;  /* 0xfffffc0006047812 */ /* 0x000fe200078ec0ff */
[----:B--2---:R-:W-:Y:S01]  /*0460*/  IMAD.WIDE R6, R7, 0x4, R28 ;  /* 0x0000000407067825 */ /* 0x004fe200078e021c */
[----:B------:R-:W-:-:S02]  /*0470*/  IADD3 R5, R5, -R0, RZ ;  /* 0x8000000005057210 */ /* 0x000fc40007ffe0ff */
[----:B------:R-:W-:Y:S01]  /*0480*/  IADD3 R13, R13, -R4, RZ ;  /* 0x800000040d0d7210 */ /* 0x000fe20007ffe0ff */
[----:B------:R-:W-:Y:S02]  /*0490*/  IMAD.IADD R11, R11, 0x1, -R2 ;  /* 0x000000010b0b7824 */ /* 0x000fe400078e0a02 */
[C---:B----4-:R-:W-:Y:S01]  /*04a0*/  IMAD.WIDE R22, R15.reuse, 0x4, R22 ;  /* 0x000000040f167825 */ /* 0x050fe200078e0216 */
[----:B------:R-:W2:Y:S03]  /*04b0*/  LDG.E.EL R7, desc[UR4][R6.64] ;  /* 0x0000000406077981 */ /* 0x000ea6000c2e1900 */
[----:B-----5:R-:W-:-:S04]  /*04c0*/  IMAD.WIDE R26, R15, 0x4, R26 ;  /* 0x000000040f1a7825 */ /* 0x020fc800078e021a */
[--C-:B------:R-:W-:Y:S01]  /*04d0*/  IMAD.WIDE R20, R21, 0x4, R28.reuse ;  /* 0x0000000415147825 */ /* 0x100fe200078e021c */
[----:B------:R-:W2:Y:S03]  /*04e0*/  LDG.E.128 R16, desc[UR4][R26.64] ;  /* 0x000000041a107981 */ /* 0x000ea6000c1e1d00 */
[--C-:B------:R-:W-:Y:S02]  /*04f0*/  IMAD.WIDE R24, R25, 0x4, R28.reuse ;  /* 0x0000000419187825 */ /* 0x100fe400078e021c */
[----:B------:R-:W3:Y:S02]  /*0500*/  LDG.E.EL R20, desc[UR4][R20.64] ;  /* 0x0000000414147981 */ /* 0x000ee4000c2e1900 */
[--C-:B------:R-:W-:Y:S02]  /*0510*/  IMAD.WIDE R8, R9, 0x4, R28.reuse ;  /* 0x0000000409087825 */ /* 0x100fe400078e021c */
[----:B------:R-:W4:Y:S02]  /*0520*/  LDG.E.EL R25, desc[UR4][R24.64] ;  /* 0x0000000418197981 */ /* 0x000f24000c2e1900 */
[----:B------:R-:W-:-:S02]  /*0530*/  IMAD.WIDE R2, R3, 0x4, R28 ;  /* 0x0000000403027825 */ /* 0x000fc400078e021c */
[----:B------:R-:W5:Y:S02]  /*0540*/  LDG.E.EL R8, desc[UR4][R8.64] ;  /* 0x0000000408087981 */ /* 0x000f64000c2e1900 */
[--C-:B------:R-:W-:Y:S02]  /*0550*/  IMAD.WIDE R4, R5, 0x4, R28.reuse ;  /* 0x0000000405047825 */ /* 0x100fe400078e021c */
[----:B------:R-:W3:Y:S02]  /*0560*/  LDG.E.EL R3, desc[UR4][R2.64] ;  /* 0x0000000402037981 */ /* 0x000ee4000c2e1900 */
[----:B------:R-:W-:-:S04]  /*0570*/  IMAD.WIDE R10, R11, 0x4, R28 ;  /* 0x000000040b0a7825 */ /* 0x000fc800078e021c */
[----:B------:R-:W-:Y:S01]  /*0580*/  IMAD.WIDE R28, R13, 0x4, R28 ;  /* 0x000000040d1c7825 */ /* 0x000fe200078e021c */
[----:B------:R-:W3:Y:S04]  /*0590*/  LDG.E.EL R21, desc[UR4][R10.64] ;  /* 0x000000040a157981 */ /* 0x000ee8000c2e1900 */
[----:B------:R-:W3:Y:S04]  /*05a0*/  LDG.E.128 R12, desc[UR4][R22.64] ;  /* 0x00000004160c7981 */ /* 0x000ee8000c1e1d00 */
[----:B0-----:R-:W4:Y:S04]  /*05b0*/  LDG.E.EL R2, desc[UR4][R4.64] ;  /* 0x0000000404027981 */ /* 0x001f28000c2e1900 */
[----:B------:R-:W4:Y:S01]  /*05c0*/  LDG.E.EL R0, desc[UR4][R28.64] ;  /* 0x000000041c007981 */ /* 0x000f22000c2e1900 */
[----:B--2---:R-:W-:Y:S01]  /*05d0*/  FSETP.GT.AND P0, PT, R7, -R16, PT ;  /* 0x800000100700720b */ /* 0x004fe20003f04000 */
[----:B------:R-:W-:Y:S01]  /*05e0*/  FADD R16, R16, R7 ;  /* 0x0000000710107221 */ /* 0x000fe20000000000 */
[----:B-----5:R-:W-:Y:S01]  /*05f0*/  FSETP.GT.AND P3, PT, R8, -R19, PT ;  /* 0x800000130800720b */ /* 0x020fe20003f64000 */
[----:B------:R-:W-:Y:S01]  /*0600*/  FADD R19, R19, R8 ;  /* 0x0000000813137221 */ /* 0x000fe20000000000 */
[C---:B---3--:R-:W-:Y:S01]  /*0610*/  FSETP.GT.AND P1, PT, R7.reuse, -R12, PT ;  /* 0x8000000c0700720b */ /* 0x048fe20003f24000 */
[----:B------:R-:W-:-:S02]  /*0620*/  FADD R12, R7, R12 ;  /* 0x0000000c070c7221 */ /* 0x000fc40000000000 */
[----:B------:R-:W2:Y:S01]  /*0630*/  LDG.E.128 R4, desc[UR4][R22.64+0x800] ;  /* 0x0008000416047981 */ /* 0x000ea2000c1e1d00 */
[C---:B------:R-:W-:Y:S01]  /*0640*/  FSETP.GT.AND P2, PT, R8.reuse, -R15, PT ;  /* 0x8000000f0800720b */ /* 0x040fe20003f44000 */
[----:B------:R-:W-:Y:S02]  /*0650*/  FADD R15, R8, R15 ;  /* 0x0000000f080f7221 */ /* 0x000fe40000000000 */
[----:B------:R-:W3:Y:S01]  /*0660*/  LDG.E.128 R8, desc[UR4][R26.64+0x800] ;  /* 0x000800041a087981 */ /* 0x000ee2000c1e1d00 */
[----:B----4-:R-:W-:-:S03]  /*0670*/  FSETP.GT.AND P4, PT, R25, -R14, PT ;  /* 0x8000000e1900720b */ /* 0x010fc60003f84000 */
[----:B------:R-:W-:Y:S01]  /*0680*/  @!P3 FMUL R19, R19, 0.10000000149011611938 ;  /* 0x3dcccccd1313b820 */ /* 0x000fe20000400000 */
[----:B------:R-:W-:Y:S02]  /*0690*/  FSETP.GT.AND P5, PT, R25, -R18, PT ;  /* 0x800000121900720b */ /* 0x000fe40003fa4000 */
[----:B------:R-:W-:-:S03]  /*06a0*/  FSETP.GT.AND P6, PT, R20, -R13, PT ;  /* 0x8000000d1400720b */ /* 0x000fc60003fc4000 */
[----:B------:R-:W-:Y:S01]  /*06b0*/  @!P2 FMUL R15, R15, 0.10000000149011611938 ;  /* 0x3dcccccd0f0fa820 */ /* 0x000fe20000400000 */
[----:B------:R-:W-:Y:S01]  /*06c0*/  FSETP.GT.AND P2, PT, R20, -R17, PT ;  /* 0x800000111400720b */ /* 0x000fe20003f44000 */
[----:B------:R-:W-:Y:S01]  /*06d0*/  FADD R14, R25, R14 ;  /* 0x0000000e190e7221 */ /* 0x000fe20000000000 */
[----:B------:R-:W-:Y:S01]  /*06e0*/  FADD R17, R17, R20 ;  /* 0x0000001411117221 */ /* 0x000fe20000000000 */
[----:B------:R-:W-:Y:S01]  /*06f0*/  FADD R18, R18, R25 ;  /* 0x0000001912127221 */ /* 0x000fe20000000000 */
[----:B------:R-:W-:Y:S01]  /*0700*/  FADD R13, R20, R13 ;  /* 0x0000000d140d7221 */ /* 0x000fe20000000000 */
[----:B------:R-:W-:Y:S01]  /*0710*/  @!P4 FMUL R14, R14, 0.10000000149011611938 ;  /* 0x3dcccccd0e0ec820 */ /* 0x000fe20000400000 */
[----:B------:R-:W-:Y:S01]  /*0720*/  @!P1 FMUL R12, R12, 0.10000000149011611938 ;  /* 0x3dcccccd0c0c9820 */ /* 0x000fe20000400000 */
[----:B------:R-:W-:Y:S01]  /*0730*/  @!P0 FMUL R16, R16, 0.10000000149011611938 ;  /* 0x3dcccccd10108820 */ /* 0x000fe20000400000 */
[----:B------:R-:W-:Y:S01]  /*0740*/  @!P5 FMUL R18, R18, 0.10000000149011611938 ;  /* 0x3dcccccd1212d820 */ /* 0x000fe20000400000 */
[----:B------:R-:W-:-:S04]  /*0750*/  @!P6 FMUL R13, R13, 0.10000000149011611938 ;  /* 0x3dcccccd0d0de820 */ /* 0x000fc80000400000 */
[----:B------:R-:W-:-:S05]  /*0760*/  @!P2 FMUL R17, R17, 0.10000000149011611938 ;  /* 0x3dcccccd1111a820 */ /* 0x000fca0000400000 */
[----:B------:R-:W-:Y:S01]  /*0770*/  STG.E.128 desc[UR4][R26.64], R16 ;  /* 0x000000101a007986 */ /* 0x000fe2000c101d04 */
[C---:B--2---:R-:W-:Y:S01]  /*0780*/  FSETP.GT.AND P3, PT, R21.reuse, -R6, PT ;  /* 0x800000061500720b */ /* 0x044fe20003f64000 */
[C---:B------:R-:W-:Y:S01]  /*0790*/  FADD R6, R21.reuse, R6 ;  /* 0x0000000615067221 */ /* 0x040fe20000000000 */
[C---:B------:R-:W-:Y:S02]  /*07a0*/  FSETP.GT.AND P5, PT, R2.reuse, -R5, PT ;  /* 0x800000050200720b */ /* 0x040fe40003fa4000 */
[----:B---3--:R-:W-:Y:S02]  /*07b0*/  FSETP.GT.AND P4, PT, R21, -R10, PT ;  /* 0x8000000a1500720b */ /* 0x008fe40003f84000 */
[----:B------:R-:W-:Y:S02]  /*07c0*/  FSETP.GT.AND P2, PT, R2, -R9, PT ;  /* 0x800000090200720b */ /* 0x000fe40003f44000 */
[----:B------:R-:W-:Y:S02]  /*07d0*/  FSETP.GT.AND P1, PT, R3, -R8, PT ;  /* 0x800000080300720b */ /* 0x000fe40003f24000 */
[----:B------:R-:W-:-:S02]  /*07e0*/  FSETP.GT.AND P0, PT, R0, -R11, PT ;  /* 0x8000000b0000720b */ /* 0x000fc40003f04000 */
[----:B------:R-:W-:Y:S01]  /*07f0*/  FSETP.GT.AND P6, PT, R3, -R4, PT ;  /* 0x800000040300720b */ /* 0x000fe20003fc4000 */
[----:B------:R-:W-:Y:S01]  /*0800*/  @!P3 FMUL R6, R6, 0.10000000149011611938 ;  /* 0x3dcccccd0606b820 */ /* 0x000fe20000400000 */
[----:B------:R-:W-:Y:S01]  /*0810*/  FSETP.GT.AND P3, PT, R0, -R7, PT ;  /* 0x800000070000720b */ /* 0x000fe20003f64000 */
[----:B------:R-:W-:Y:S01]  /*0820*/  FADD R10, R10, R21 ;  /* 0x000000150a0a7221 */ /* 0x000fe20000000000 */
[----:B------:R-:W-:Y:S01]  /*0830*/  FADD R9, R9, R2 ;  /* 0x0000000209097221 */ /* 0x000fe20000000000 */
[----:B------:R-:W-:Y:S01]  /*0840*/  FADD R8, R8, R3 ;  /* 0x0000000308087221 */ /* 0x000fe20000000000 */
        /* <DEDUP_REMOVED lines=8> */
[----:B------:R-:W-:Y:S01]  /*08d0*/  @!P5 FMUL R5, R5, 0.10000000149011611938 ;  /* 0x3dcccccd0505d820 */ /* 0x000fe20000400000 */
[----:B------:R-:W-:Y:S01]  /*08e0*/  @!P6 FMUL R4, R4, 0.10000000149011611938 ;  /* 0x3dcccccd0404e820 */ /* 0x000fe20000400000 */
[----:B------:R-:W-:-:S02]  /*08f0*/  @!P3 FMUL R7, R7, 0.10000000149011611938 ;  /* 0x3dcccccd0707b820 */ /* 0x000fc40000400000 */
[----:B------:R-:W-:Y:S04]  /*0900*/  STG.E.128 desc[UR4][R26.64+0x800], R8 ;  /* 0x000800081a007986 */ /* 0x000fe8000c101d04 */
[----:B------:R-:W-:Y:S04]  /*0910*/  STG.E.128 desc[UR4][R22.64], R12 ;  /* 0x0000000c16007986 */ /* 0x000fe8000c101d04 */
[----:B------:R-:W-:Y:S01]  /*0920*/  STG.E.128 desc[UR4][R22.64+0x800], R4 ;  /* 0x0008000416007986 */ /* 0x000fe2000c101d04 */
[----:B------:R-:W-:Y:S05]  /*0930*/  EXIT ;  /* 0x000000000000794d */ /* 0x000fea0003800000 */
.L_x_0:
[----:B------:R-:W-:-:S00]  /*0940*/  BRA `(.L_x_0) ;  /* 0xfffffffc00fc7947 */ /* 0x000fc0000383ffff */
[----:B------:R-:W-:-:S00]  /*0950*/  NOP ;  /* 0x0000000000007918 */ /* 0x000fc00000000000 */
        /* <DEDUP_REMOVED lines=10> */
.L_x_1:


//--------------------- .nv.constant0.triton_poi_fused_convolution_leaky_relu_47 --------------------------
	.section	.nv.constant0.triton_poi_fused_convolution_leaky_relu_47,"a",@progbits
	.sectionflags	@""
	.align	4
.nv.constant0.triton_poi_fused_convolution_leaky_relu_47:
	.zero		556
